//
// Generated by NVIDIA NVVM Compiler
//
// Compiler Build ID: CL-36424714
// Cuda compilation tools, release 13.0, V13.0.88
// Based on NVVM 20.0.0
//

.version 9.0
.target sm_100
.address_size 64

	// .globl	_Z3XORPiii

.visible .entry _Z3XORPiii(
	.param .u64 .ptr .align 1 _Z3XORPiii_param_0,
	.param .u32 _Z3XORPiii_param_1,
	.param .u32 _Z3XORPiii_param_2
)
{
	.reg .pred 	%p<9>;
	.reg .b32 	%r<17>;
	.reg .b64 	%rd<21>;

	ld.param.u64 	%rd8, [_Z3XORPiii_param_0];
	ld.param.s32 	%rd3, [_Z3XORPiii_param_1];
	ld.param.u32 	%r2, [_Z3XORPiii_param_2];
	cvta.to.global.u64 	%rd1, %rd8;
	mov.u32 	%r3, %ntid.x;
	mov.u32 	%r4, %ctaid.x;
	mov.u32 	%r5, %tid.x;
	mad.lo.s32 	%r6, %r3, %r4, %r5;
	cvt.u64.u32 	%rd2, %r6;
	mul.lo.s64 	%rd4, %rd3, %rd2;
	cvt.s64.s32 	%rd5, %r2;
	setp.ge.s64 	%p1, %rd4, %rd5;
	@%p1 bra 	$L__BB0_9;
	add.s64 	%rd9, %rd4, %rd3;
	add.s64 	%rd10, %rd9, -1;
	setp.gt.s64 	%p2, %rd9, %rd5;
	add.s32 	%r7, %r2, -1;
	cvt.s64.s32 	%rd11, %r7;
	selp.b64 	%rd6, %rd11, %rd10, %p2;
	setp.eq.s64 	%p3, %rd4, %rd6;
	@%p3 bra 	$L__BB0_9;
	shl.b64 	%rd12, %rd6, 2;
	add.s64 	%rd7, %rd1, %rd12;
	ld.global.u32 	%r1, [%rd7];
	setp.eq.s32 	%p4, %r1, -1;
	@%p4 bra 	$L__BB0_6;
	and.b64  	%rd13, %rd2, 1;
	setp.eq.b64 	%p5, %rd13, 1;
	not.pred 	%p6, %p5;
	@%p6 bra 	$L__BB0_5;
	shl.b64 	%rd14, %rd4, 2;
	add.s64 	%rd15, %rd1, %rd14;
	ld.global.u32 	%r8, [%rd15];
	xor.b32  	%r9, %r8, %r1;
	st.global.u32 	[%rd7], %r9;
	mov.b32 	%r10, -1;
	st.global.u32 	[%rd15], %r10;
	bra.uni 	$L__BB0_9;
$L__BB0_5:
	shl.b64 	%rd16, %rd4, 2;
	add.s64 	%rd17, %rd1, %rd16;
	ld.global.u32 	%r11, [%rd17];
	xor.b32  	%r12, %r1, %r11;
	st.global.u32 	[%rd17], %r12;
	mov.b32 	%r13, -1;
	st.global.u32 	[%rd7], %r13;
	bra.uni 	$L__BB0_9;
$L__BB0_6:
	and.b64  	%rd18, %rd2, 1;
	setp.eq.b64 	%p7, %rd18, 1;
	not.pred 	%p8, %p7;
	@%p8 bra 	$L__BB0_8;
	shl.b64 	%rd19, %rd4, 2;
	add.s64 	%rd20, %rd1, %rd19;
	ld.global.u32 	%r14, [%rd20];
	st.global.u32 	[%rd7], %r14;
	mov.b32 	%r15, -1;
	st.global.u32 	[%rd20], %r15;
	bra.uni 	$L__BB0_9;
$L__BB0_8:
	mov.b32 	%r16, -1;
	st.global.u32 	[%rd7], %r16;
$L__BB0_9:
	ret;

}


// ===== COMPILED SASS (sm_100) =====

	.target	sm_100

	.elftype	@"ET_EXEC"


//--------------------- .note.nv.tkinfo           --------------------------
	.section	.note.nv.tkinfo,"",@"SHT_NOTE"
	.sectionflags	@"SHF_NOTE_NV_TKINFO"
	.tkinfo
        /*0018*/ 	.word	0x00000002
        /*0030*/ 	.string	""
        /*0030*/ 	.string	"ptxas"
        /*0030*/ 	.string	"Cuda compilation tools, release 13.0, V13.0.88"
        /*0030*/ 	.string	"Build cuda_13.0.r13.0/compiler.36424714_0"
        /*0030*/ 	.string	"-arch sm_100 -m 64 "



//--------------------- .note.nv.cuinfo           --------------------------
	.section	.note.nv.cuinfo,"",@"SHT_NOTE"
	.sectionflags	@"SHF_NOTE_NV_CUINFO"
        /*0018*/ 	.short	0x0002
        /*001a*/ 	.short	0x0064
        /*001c*/ 	.short	0x0082
	.zero		2


//--------------------- .nv.info                  --------------------------
	.section	.nv.info,"",@"SHT_CUDA_INFO"
	.align	4


	//----- nvinfo : EIATTR_REGCOUNT
	.align		4
        /*0000*/ 	.byte	0x04, 0x2f
        /*0002*/ 	.short	(.L_1 - .L_0)
	.align		4
.L_0:
        /*0004*/ 	.word	index@(_Z3XORPiii)
        /*0008*/ 	.word	0x00000010


	//----- nvinfo : EIATTR_FRAME_SIZE
	.align		4
.L_1:
        /*000c*/ 	.byte	0x04, 0x11
        /*000e*/ 	.short	(.L_3 - .L_2)
	.align		4
.L_2:
        /*0010*/ 	.word	index@(_Z3XORPiii)
        /*0014*/ 	.word	0x00000000


	//----- nvinfo : EIATTR_MIN_STACK_SIZE
	.align		4
.L_3:
        /*0018*/ 	.byte	0x04, 0x12
        /*001a*/ 	.short	(.L_5 - .L_4)
	.align		4
.L_4:
        /*001c*/ 	.word	index@(_Z3XORPiii)
        /*0020*/ 	.word	0x00000000
.L_5:


//--------------------- .nv.compat                --------------------------
	.section	.nv.compat,"",@"SHT_CUDA_COMPAT_INFO"
	.align	4
        /*0000*/ 	.byte	0x02, 0x09, 0x00, 0x00, 0x02, 0x02, 0x01, 0x00, 0x02, 0x05, 0x05, 0x00, 0x03, 0x07, 0x01, 0x01
        /*0010*/ 	.byte	0x02, 0x03, 0x00, 0x00, 0x02, 0x06, 0x01, 0x00, 0x04, 0x0b, 0x08, 0x00, 0x09, 0x00, 0x00, 0x00
        /*0020*/ 	.byte	0x00, 0x00, 0x00, 0x00


//--------------------- .nv.info._Z3XORPiii       --------------------------
	.section	.nv.info._Z3XORPiii,"",@"SHT_CUDA_INFO"
	.sectionflags	@""
	.align	4


	//----- nvinfo : EIATTR_CUDA_API_VERSION
	.align		4
        /*0000*/ 	.byte	0x04, 0x37
        /*0002*/ 	.short	(.L_7 - .L_6)
.L_6:
        /*0004*/ 	.word	0x00000082


	//----- nvinfo : EIATTR_KPARAM_INFO
	.align		4
.L_7:
        /*0008*/ 	.byte	0x04, 0x17
        /*000a*/ 	.short	(.L_9 - .L_8)
.L_8:
        /*000c*/ 	.word	0x00000000
        /*0010*/ 	.short	0x0002
        /*0012*/ 	.short	0x000c
        /*0014*/ 	.byte	0x00, 0xf0, 0x11, 0x00


	//----- nvinfo : EIATTR_KPARAM_INFO
	.align		4
.L_9:
        /*0018*/ 	.byte	0x04, 0x17
        /*001a*/ 	.short	(.L_11 - .L_10)
.L_10:
        /*001c*/ 	.word	0x00000000
        /*0020*/ 	.short	0x0001
        /*0022*/ 	.short	0x0008
        /*0024*/ 	.byte	0x00, 0xf0, 0x11, 0x00


	//----- nvinfo : EIATTR_KPARAM_INFO
	.align		4
.L_11:
        /*0028*/ 	.byte	0x04, 0x17
        /*002a*/ 	.short	(.L_13 - .L_12)
.L_12:
        /*002c*/ 	.word	0x00000000
        /*0030*/ 	.short	0x0000
        /*0032*/ 	.short	0x0000
        /*0034*/ 	.byte	0x00, 0xf5, 0x21, 0x00


	//----- nvinfo : EIATTR_SPARSE_MMA_MASK
	.align		4
.L_13:
        /*0038*/ 	.byte	0x03, 0x50
        /*003a*/ 	.short	0x0000


	//----- nvinfo : EIATTR_MAXREG_COUNT
	.align		4
        /*003c*/ 	.byte	0x03, 0x1b
        /*003e*/ 	.short	0x00ff


	//----- nvinfo : EIATTR_MERCURY_ISA_VERSION
	.align		4
        /*0040*/ 	.byte	0x03, 0x5f
        /*0042*/ 	.short	0x0101


	//----- nvinfo : EIATTR_VRC_CTA_INIT_COUNT
	.align		4
        /*0044*/ 	.byte	0x02, 0x4a
	.zero		1
	.zero		1


	//----- nvinfo : EIATTR_EXIT_INSTR_OFFSETS
	.align		4
        /*0048*/ 	.byte	0x04, 0x1c
        /*004a*/ 	.short	(.L_15 - .L_14)


	//   ....[0]....
.L_14:
        /*004c*/ 	.word	0x000000d0


	//   ....[1]....
        /*0050*/ 	.word	0x00000190


	//   ....[2]....
        /*0054*/ 	.word	0x000002c0


	//   ....[3]....
        /*0058*/ 	.word	0x00000340


	//   ....[4]....
        /*005c*/ 	.word	0x000003f0


	//   ....[5]....
        /*0060*/ 	.word	0x00000420


	//----- nvinfo : EIATTR_CRS_STACK_SIZE
	.align		4
.L_15:
        /*0064*/ 	.byte	0x04, 0x1e
        /*0066*/ 	.short	(.L_17 - .L_16)
.L_16:
        /*0068*/ 	.word	0x00000000


	//----- nvinfo : EIATTR_CBANK_PARAM_SIZE
	.align		4
.L_17:
        /*006c*/ 	.byte	0x03, 0x19
        /*006e*/ 	.short	0x0010


	//----- nvinfo : EIATTR_PARAM_CBANK
	.align		4
        /*0070*/ 	.byte	0x04, 0x0a
        /*0072*/ 	.short	(.L_19 - .L_18)
	.align		4
.L_18:
        /*0074*/ 	.word	index@(.nv.constant0._Z3XORPiii)
        /*0078*/ 	.short	0x0380
        /*007a*/ 	.short	0x0010


	//----- nvinfo : EIATTR_SW_WAR
	.align		4
.L_19:
        /*007c*/ 	.byte	0x04, 0x36
        /*007e*/ 	.short	(.L_21 - .L_20)
.L_20:
        /*0080*/ 	.word	0x00000008
.L_21:


//--------------------- .nv.callgraph             --------------------------
	.section	.nv.callgraph,"",@"SHT_CUDA_CALLGRAPH"
	.align	4
	.sectionentsize	8
	.align		4
        /*0000*/ 	.word	0x00000000
	.align		4
        /*0004*/ 	.word	0xffffffff
	.align		4
        /*0008*/ 	.word	0x00000000
	.align		4
        /*000c*/ 	.word	0xfffffffe
	.align		4
        /*0010*/ 	.word	0x00000000
	.align		4
        /*0014*/ 	.word	0xfffffffd
	.align		4
        /*0018*/ 	.word	0x00000000
	.align		4
        /*001c*/ 	.word	0xfffffffc


//--------------------- .text._Z3XORPiii          --------------------------
	.section	.text._Z3XORPiii,"ax",@progbits
	.align	128
        .global         _Z3XORPiii
        .type           _Z3XORPiii,@function
        .size           _Z3XORPiii,(.L_x_4 - _Z3XORPiii)
        .other          _Z3XORPiii,@"STO_CUDA_ENTRY STV_DEFAULT"
_Z3XORPiii:
.text._Z3XORPiii:
[----:B------:R-:W-:Y:S01]  /*0000*/  LDC R1, c[0x0][0x37c] ;  /* 0x0000df00ff017b82 */ /* 0x000fe20000000800 */
[----:B------:R-:W0:Y:S07]  /*0010*/  S2R R7, SR_CTAID.X ;  /* 0x0000000000077919 */ /* 0x000e2e0000002500 */
[----:B------:R-:W1:Y:S01]  /*0020*/  LDC.64 R12, c[0x0][0x388] ;  /* 0x0000e200ff0c7b82 */ /* 0x000e620000000a00 */
[----:B------:R-:W0:Y:S01]  /*0030*/  LDCU UR4, c[0x0][0x360] ;  /* 0x00006c00ff0477ac */ /* 0x000e220008000800 */
[----:B------:R-:W0:Y:S01]  /*0040*/  S2R R0, SR_TID.X ;  /* 0x0000000000007919 */ /* 0x000e220000002100 */
[----:B-1----:R-:W-:Y:S01]  /*0050*/  SHF.R.S32.HI R4, RZ, 0x1f, R13 ;  /* 0x0000001fff047819 */ /* 0x002fe2000001140d */
[----:B0-----:R-:W-:Y:S01]  /*0060*/  IMAD R7, R7, UR4, R0 ;  /* 0x0000000407077c24 */ /* 0x001fe2000f8e0200 */
[----:B------:R-:W-:-:S03]  /*0070*/  SHF.R.S32.HI R0, RZ, 0x1f, R12 ;  /* 0x0000001fff007819 */ /* 0x000fc6000001140c */
[----:B------:R-:W-:-:S04]  /*0080*/  IMAD.WIDE.U32 R2, R7, R12, RZ ;  /* 0x0000000c07027225 */ /* 0x000fc800078e00ff */
[----:B------:R-:W-:Y:S01]  /*0090*/  IMAD R11, R0, R7, RZ ;  /* 0x00000007000b7224 */ /* 0x000fe200078e02ff */
[----:B------:R-:W-:-:S03]  /*00a0*/  ISETP.GE.U32.AND P0, PT, R2, R13, PT ;  /* 0x0000000d0200720c */ /* 0x000fc60003f06070 */
[----:B------:R-:W-:-:S05]  /*00b0*/  IMAD.IADD R11, R3, 0x1, R11 ;  /* 0x00000001030b7824 */ /* 0x000fca00078e020b */
[----:B------:R-:W-:-:S13]  /*00c0*/  ISETP.GE.AND.EX P0, PT, R11, R4, PT, P0 ;  /* 0x000000040b00720c */ /* 0x000fda0003f06300 */
[----:B------:R-:W-:Y:S05]  /*00d0*/  @P0 EXIT ;  /* 0x000000000000094d */ /* 0x000fea0003800000 */
[----:B------:R-:W-:-:S04]  /*00e0*/  IADD3 R6, P0, PT, R2, R12, RZ ;  /* 0x0000000c02067210 */ /* 0x000fc80007f1e0ff */
[----:B------:R-:W-:Y:S01]  /*00f0*/  IADD3 R5, P1, PT, R6, -0x1, RZ ;  /* 0xffffffff06057810 */ /* 0x000fe20007f3e0ff */
[----:B------:R-:W-:Y:S01]  /*0100*/  IMAD.X R9, R0, 0x1, R11, P0 ;  /* 0x0000000100097824 */ /* 0x000fe200000e060b */
[----:B------:R-:W-:Y:S01]  /*0110*/  ISETP.GT.U32.AND P0, PT, R6, R13, PT ;  /* 0x0000000d0600720c */ /* 0x000fe20003f04070 */
[----:B------:R-:W-:-:S03]  /*0120*/  VIADD R0, R13, 0xffffffff ;  /* 0xffffffff0d007836 */ /* 0x000fc60000000000 */
[C---:B------:R-:W-:Y:S02]  /*0130*/  ISETP.GT.AND.EX P0, PT, R9.reuse, R4, PT, P0 ;  /* 0x000000040900720c */ /* 0x040fe40003f04300 */
[----:B------:R-:W-:Y:S02]  /*0140*/  IADD3.X R6, PT, PT, R9, -0x1, RZ, P1, !PT ;  /* 0xffffffff09067810 */ /* 0x000fe40000ffe4ff */
[----:B------:R-:W-:-:S09]  /*0150*/  SEL R5, R0, R5, P0 ;  /* 0x0000000500057207 */ /* 0x000fd20000000000 */
[----:B------:R-:W-:Y:S02]  /*0160*/  @P0 SHF.R.S32.HI R6, RZ, 0x1f, R0 ;  /* 0x0000001fff060819 */ /* 0x000fe40000011400 */
[----:B------:R-:W-:-:S04]  /*0170*/  ISETP.NE.U32.AND P0, PT, R2, R5, PT ;  /* 0x000000050200720c */ /* 0x000fc80003f05070 */
[----:B------:R-:W-:-:S13]  /*0180*/  ISETP.NE.AND.EX P0, PT, R11, R6, PT, P0 ;  /* 0x000000060b00720c */ /* 0x000fda0003f05300 */
[----:B------:R-:W-:Y:S05]  /*0190*/  @!P0 EXIT ;  /* 0x000000000000894d */ /* 0x000fea0003800000 */
[----:B------:R-:W0:Y:S01]  /*01a0*/  LDCU.64 UR6, c[0x0][0x380] ;  /* 0x00007000ff0677ac */ /* 0x000e220008000a00 */
[----:B------:R-:W1:Y:S01]  /*01b0*/  LDCU.64 UR4, c[0x0][0x358] ;  /* 0x00006b00ff0477ac */ /* 0x000e620008000a00 */
[----:B0-----:R-:W-:-:S04]  /*01c0*/  LEA R4, P0, R5, UR6, 0x2 ;  /* 0x0000000605047c11 */ /* 0x001fc8000f8010ff */
[----:B------:R-:W-:-:S05]  /*01d0*/  LEA.HI.X R5, R5, UR7, R6, 0x2, P0 ;  /* 0x0000000705057c11 */ /* 0x000fca00080f1406 */
[----:B-1----:R-:W2:Y:S02]  /*01e0*/  LDG.E R0, desc[UR4][R4.64] ;  /* 0x0000000404007981 */ /* 0x002ea4000c1e1900 */
[----:B--2---:R-:W-:-:S13]  /*01f0*/  ISETP.NE.AND P0, PT, R0, -0x1, PT ;  /* 0xffffffff0000780c */ /* 0x004fda0003f05270 */
[----:B------:R-:W-:Y:S05]  /*0200*/  @!P0 BRA `(.L_x_0) ;  /* 0x0000000000508947 */ /* 0x000fea0003800000 */
[----:B------:R-:W-:-:S04]  /*0210*/  LOP3.LUT R7, R7, 0x1, RZ, 0xc0, !PT ;  /* 0x0000000107077812 */ /* 0x000fc800078ec0ff */
[----:B------:R-:W-:-:S04]  /*0220*/  ISETP.NE.U32.AND P0, PT, R7, 0x1, PT ;  /* 0x000000010700780c */ /* 0x000fc80003f05070 */
[----:B------:R-:W-:-:S13]  /*0230*/  ISETP.NE.U32.AND.EX P0, PT, RZ, RZ, PT, P0 ;  /* 0x000000ffff00720c */ /* 0x000fda0003f05100 */
[----:B------:R-:W-:Y:S05]  /*0240*/  @P0 BRA `(.L_x_1) ;  /* 0x0000000000200947 */ /* 0x000fea0003800000 */
[----:B------:R-:W-:-:S04]  /*0250*/  LEA R6, P0, R2, UR6, 0x2 ;  /* 0x0000000602067c11 */ /* 0x000fc8000f8010ff */
[----:B------:R-:W-:-:S05]  /*0260*/  LEA.HI.X R7, R2, UR7, R11, 0x2, P0 ;  /* 0x0000000702077c11 */ /* 0x000fca00080f140b */
[----:B------:R-:W2:Y:S01]  /*0270*/  LDG.E R3, desc[UR4][R6.64] ;  /* 0x0000000406037981 */ /* 0x000ea2000c1e1900 */
[----:B------:R-:W-:Y:S01]  /*0280*/  IMAD.MOV.U32 R9, RZ, RZ, -0x1 ;  /* 0xffffffffff097424 */ /* 0x000fe200078e00ff */
[----:B--2---:R-:W-:-:S05]  /*0290*/  LOP3.LUT R3, R3, R0, RZ, 0x3c, !PT ;  /* 0x0000000003037212 */ /* 0x004fca00078e3cff */
[----:B------:R-:W-:Y:S04]  /*02a0*/  STG.E desc[UR4][R4.64], R3 ;  /* 0x0000000304007986 */ /* 0x000fe8000c101904 */
[----:B------:R-:W-:Y:S01]  /*02b0*/  STG.E desc[UR4][R6.64], R9 ;  /* 0x0000000906007986 */ /* 0x000fe2000c101904 */
[----:B------:R-:W-:Y:S05]  /*02c0*/  EXIT ;  /* 0x000000000000794d */ /* 0x000fea0003800000 */
.L_x_1:
        /* <DEDUP_REMOVED lines=8> */
.L_x_0:
[----:B------:R-:W-:-:S04]  /*0350*/  LOP3.LUT R7, R7, 0x1, RZ, 0xc0, !PT ;  /* 0x0000000107077812 */ /* 0x000fc800078ec0ff */
[----:B------:R-:W-:-:S04]  /*0360*/  ISETP.NE.U32.AND P0, PT, R7, 0x1, PT ;  /* 0x000000010700780c */ /* 0x000fc80003f05070 */
[----:B------:R-:W-:-:S13]  /*0370*/  ISETP.NE.U32.AND.EX P0, PT, RZ, RZ, PT, P0 ;  /* 0x000000ffff00720c */ /* 0x000fda0003f05100 */
[----:B------:R-:W-:Y:S05]  /*0380*/  @P0 BRA `(.L_x_2) ;  /* 0x00000000001c0947 */ /* 0x000fea0003800000 */
[----:B------:R-:W-:-:S04]  /*0390*/  LEA R6, P0, R2, UR6, 0x2 ;  /* 0x0000000602067c11 */ /* 0x000fc8000f8010ff */
[----:B------:R-:W-:-:S05]  /*03a0*/  LEA.HI.X R7, R2, UR7, R11, 0x2, P0 ;  /* 0x0000000702077c11 */ /* 0x000fca00080f140b */
[----:B------:R-:W2:Y:S01]  /*03b0*/  LDG.E R3, desc[UR4][R6.64] ;  /* 0x0000000406037981 */ /* 0x000ea2000c1e1900 */
[----:B------:R-:W-:-:S03]  /*03c0*/  IMAD.MOV.U32 R9, RZ, RZ, -0x1 ;  /* 0xffffffffff097424 */ /* 0x000fc600078e00ff */
[----:B--2---:R-:W-:Y:S04]  /*03d0*/  STG.E desc[UR4][R4.64], R3 ;  /* 0x0000000304007986 */ /* 0x004fe8000c101904 */
[----:B------:R-:W-:Y:S01]  /*03e0*/  STG.E desc[UR4][R6.64], R9 ;  /* 0x0000000906007986 */ /* 0x000fe2000c101904 */
[----:B------:R-:W-:Y:S05]  /*03f0*/  EXIT ;  /* 0x000000000000794d */ /* 0x000fea0003800000 */
.L_x_2:
[----:B------:R-:W-:-:S05]  /*0400*/  IMAD.MOV.U32 R3, RZ, RZ, -0x1 ;  /* 0xffffffffff037424 */ /* 0x000fca00078e00ff */
[----:B------:R-:W-:Y:S01]  /*0410*/  STG.E desc[UR4][R4.64], R3 ;  /* 0x0000000304007986 */ /* 0x000fe2000c101904 */
[----:B------:R-:W-:Y:S05]  /*0420*/  EXIT ;  /* 0x000000000000794d */ /* 0x000fea0003800000 */
.L_x_3:
[----:B------:R-:W-:-:S00]  /*0430*/  BRA `(.L_x_3) ;  /* 0xfffffffc00fc7947 */ /* 0x000fc0000383ffff */
[----:B------:R-:W-:-:S00]  /*0440*/  NOP ;  /* 0x0000000000007918 */ /* 0x000fc00000000000 */
        /* <DEDUP_REMOVED lines=11> */
.L_x_4:


//--------------------- .nv.shared.reserved.0     --------------------------
	.section	.nv.shared.reserved.0,"aw",@nobits
	.weak		__nv_reservedSMEM_offset_0_alias
	.size		__nv_reservedSMEM_offset_0_alias, 0, 64
	.other		__nv_reservedSMEM_offset_0_alias,@"STO_CUDA_RESERVED_SHARED STV_DEFAULT"
__nv_reservedSMEM_offset_0_alias:
	.zero		0
	.zero		64


//--------------------- .nv.constant0._Z3XORPiii  --------------------------
	.section	.nv.constant0._Z3XORPiii,"a",@progbits
	.sectionflags	@""
	.align	4
.nv.constant0._Z3XORPiii:
	.zero		912


//--------------------- SYMBOLS --------------------------

	.type		.nv.reservedSmem.offset0,@object
	.size		.nv.reservedSmem.offset0,0x4
